//
// Generated by NVIDIA NVVM Compiler
//
// Compiler Build ID: CL-36424714
// Cuda compilation tools, release 13.0, V13.0.88
// Based on NVVM 20.0.0
//

.version 9.0
.target sm_100
.address_size 64

	// .globl	init
.global .align 4 .u32 THREADS_IN_BLOCK = 1024;

.visible .entry init(
	.param .u64 .ptr .align 1 init_param_0,
	.param .u64 .ptr .align 1 init_param_1,
	.param .u64 .ptr .align 1 init_param_2,
	.param .u64 .ptr .align 1 init_param_3,
	.param .u64 .ptr .align 1 init_param_4,
	.param .u64 .ptr .align 1 init_param_5,
	.param .u32 init_param_6,
	.param .u64 .ptr .align 1 init_param_7
)
{
	.reg .pred 	%p<3>;
	.reg .b16 	%rs<3>;
	.reg .b32 	%r<12>;
	.reg .b64 	%rd<30>;

	ld.param.u64 	%rd8, [init_param_0];
	ld.param.u64 	%rd3, [init_param_1];
	ld.param.u64 	%rd4, [init_param_2];
	ld.param.u64 	%rd5, [init_param_3];
	ld.param.u64 	%rd6, [init_param_4];
	ld.param.u64 	%rd9, [init_param_5];
	ld.param.u32 	%r4, [init_param_6];
	ld.param.u64 	%rd7, [init_param_7];
	cvta.to.global.u64 	%rd1, %rd8;
	cvta.to.global.u64 	%rd2, %rd9;
	mov.u32 	%r1, %ctaid.x;
	mov.u32 	%r5, %ntid.x;
	mov.u32 	%r6, %tid.x;
	mad.lo.s32 	%r2, %r1, %r5, %r6;
	setp.ge.s32 	%p1, %r2, %r4;
	@%p1 bra 	$L__BB0_5;
	cvta.to.global.u64 	%rd10, %rd7;
	mul.wide.u32 	%rd11, %r1, 4;
	add.s64 	%rd12, %rd10, %rd11;
	atom.global.exch.b32 	%r7, [%rd12], %r2;
	bar.sync 	0;
	ld.global.u32 	%r3, [%rd12];
	setp.ne.s32 	%p2, %r2, %r3;
	@%p2 bra 	$L__BB0_3;
	cvt.s64.s32 	%rd17, %r2;
	add.s64 	%rd18, %rd2, %rd17;
	mov.b16 	%rs2, 1;
	st.global.u8 	[%rd18], %rs2;
	mul.wide.s32 	%rd19, %r2, 4;
	add.s64 	%rd20, %rd1, %rd19;
	mov.b32 	%r8, -1;
	st.global.u32 	[%rd20], %r8;
	cvta.to.global.u64 	%rd21, %rd6;
	add.s64 	%rd22, %rd21, %rd19;
	mov.b32 	%r9, 0;
	st.global.u32 	[%rd22], %r9;
	bra.uni 	$L__BB0_4;
$L__BB0_3:
	cvt.s64.s32 	%rd13, %r2;
	add.s64 	%rd14, %rd2, %rd13;
	mov.b16 	%rs1, 0;
	st.global.u8 	[%rd14], %rs1;
	mul.wide.s32 	%rd15, %r2, 4;
	add.s64 	%rd16, %rd1, %rd15;
	st.global.u32 	[%rd16], %r3;
$L__BB0_4:
	cvta.to.global.u64 	%rd23, %rd5;
	mul.wide.s32 	%rd24, %r2, 4;
	add.s64 	%rd25, %rd23, %rd24;
	mov.b32 	%r10, 1;
	st.global.u32 	[%rd25], %r10;
	cvta.to.global.u64 	%rd26, %rd3;
	add.s64 	%rd27, %rd26, %rd24;
	mov.b32 	%r11, -1;
	st.global.u32 	[%rd27], %r11;
	cvta.to.global.u64 	%rd28, %rd4;
	add.s64 	%rd29, %rd28, %rd24;
	st.global.u32 	[%rd29], %r11;
$L__BB0_5:
	ret;

}
	// .globl	quick_sort
.visible .entry quick_sort(
	.param .u64 .ptr .align 1 quick_sort_param_0,
	.param .u64 .ptr .align 1 quick_sort_param_1,
	.param .u64 .ptr .align 1 quick_sort_param_2,
	.param .u64 .ptr .align 1 quick_sort_param_3,
	.param .u64 .ptr .align 1 quick_sort_param_4,
	.param .u64 .ptr .align 1 quick_sort_param_5,
	.param .u64 .ptr .align 1 quick_sort_param_6,
	.param .u64 .ptr .align 1 quick_sort_param_7,
	.param .u32 quick_sort_param_8
)
{
	.reg .pred 	%p<14>;
	.reg .b16 	%rs<5>;
	.reg .b32 	%r<19>;
	.reg .b64 	%rd<39>;

	ld.param.u64 	%rd6, [quick_sort_param_0];
	ld.param.u64 	%rd7, [quick_sort_param_1];
	ld.param.u64 	%rd8, [quick_sort_param_2];
	ld.param.u64 	%rd9, [quick_sort_param_3];
	ld.param.u64 	%rd12, [quick_sort_param_4];
	ld.param.u64 	%rd13, [quick_sort_param_5];
	ld.param.u64 	%rd10, [quick_sort_param_6];
	ld.param.u64 	%rd11, [quick_sort_param_7];
	ld.param.u32 	%r7, [quick_sort_param_8];
	cvta.to.global.u64 	%rd1, %rd13;
	cvta.to.global.u64 	%rd2, %rd12;
	mov.u32 	%r8, %ctaid.x;
	mov.u32 	%r9, %ntid.x;
	mov.u32 	%r10, %tid.x;
	mad.lo.s32 	%r1, %r8, %r9, %r10;
	setp.ge.s32 	%p2, %r1, %r7;
	@%p2 bra 	$L__BB1_12;
	cvta.to.global.u64 	%rd14, %rd10;
	cvt.s64.s32 	%rd15, %r1;
	add.s64 	%rd3, %rd14, %rd15;
	ld.global.u8 	%rs1, [%rd3];
	setp.ne.s16 	%p3, %rs1, 0;
	@%p3 bra 	$L__BB1_12;
	cvta.to.global.u64 	%rd16, %rd6;
	cvta.to.global.u64 	%rd17, %rd11;
	mov.b16 	%rs2, 1;
	st.global.u8 	[%rd17], %rs2;
	cvta.to.global.u64 	%rd18, %rd7;
	mul.wide.s32 	%rd19, %r1, 4;
	add.s64 	%rd4, %rd18, %rd19;
	ld.global.u32 	%r2, [%rd4];
	add.s64 	%rd20, %rd16, %rd19;
	ld.global.u32 	%r3, [%rd20];
	mul.wide.s32 	%rd21, %r2, 4;
	add.s64 	%rd22, %rd16, %rd21;
	ld.global.u32 	%r4, [%rd22];
	setp.lt.s32 	%p4, %r3, %r4;
	cvta.to.global.u64 	%rd23, %rd8;
	add.s64 	%rd5, %rd23, %rd21;
	@%p4 bra 	$L__BB1_4;
	setp.ne.s32 	%p6, %r3, %r4;
	setp.ge.s32 	%p7, %r1, %r2;
	mov.pred 	%p13, 0;
	or.pred  	%p8, %p7, %p6;
	@%p8 bra 	$L__BB1_5;
$L__BB1_4:
	atom.global.exch.b32 	%r11, [%rd5], %r1;
	mov.pred 	%p13, -1;
$L__BB1_5:
	bar.sync 	0;
	not.pred 	%p10, %p13;
	@%p10 bra 	$L__BB1_9;
	ld.global.u32 	%r5, [%rd5];
	setp.ne.s32 	%p12, %r1, %r5;
	@%p12 bra 	$L__BB1_8;
	mov.b16 	%rs4, 1;
	st.global.u8 	[%rd3], %rs4;
	add.s64 	%rd36, %rd1, %rd21;
	ld.global.u32 	%r17, [%rd36];
	add.s32 	%r18, %r17, 1;
	add.s64 	%rd38, %rd1, %rd19;
	st.global.u32 	[%rd38], %r18;
	bra.uni 	$L__BB1_12;
$L__BB1_8:
	st.global.u32 	[%rd4], %r5;
	mul.wide.s32 	%rd33, %r5, 4;
	add.s64 	%rd34, %rd2, %rd33;
	atom.global.add.u32 	%r16, [%rd34], 1;
	bra.uni 	$L__BB1_12;
$L__BB1_9:
	cvta.to.global.u64 	%rd24, %rd9;
	add.s64 	%rd26, %rd24, %rd21;
	atom.global.exch.b32 	%r12, [%rd26], %r1;
	bar.sync 	0;
	ld.global.u32 	%r6, [%rd26];
	setp.ne.s32 	%p11, %r1, %r6;
	@%p11 bra 	$L__BB1_11;
	mov.b16 	%rs3, 1;
	st.global.u8 	[%rd3], %rs3;
	add.s64 	%rd30, %rd1, %rd21;
	ld.global.u32 	%r14, [%rd30];
	add.s32 	%r15, %r14, 1;
	add.s64 	%rd32, %rd1, %rd19;
	st.global.u32 	[%rd32], %r15;
	bra.uni 	$L__BB1_12;
$L__BB1_11:
	st.global.u32 	[%rd4], %r6;
	mul.wide.s32 	%rd27, %r6, 4;
	add.s64 	%rd28, %rd2, %rd27;
	atom.global.add.u32 	%r13, [%rd28], 1;
$L__BB1_12:
	ret;

}
	// .globl	tree_to_array
.visible .entry tree_to_array(
	.param .u64 .ptr .align 1 tree_to_array_param_0,
	.param .u64 .ptr .align 1 tree_to_array_param_1,
	.param .u64 .ptr .align 1 tree_to_array_param_2,
	.param .u64 .ptr .align 1 tree_to_array_param_3,
	.param .u64 .ptr .align 1 tree_to_array_param_4,
	.param .u64 .ptr .align 1 tree_to_array_param_5,
	.param .u64 .ptr .align 1 tree_to_array_param_6,
	.param .u32 tree_to_array_param_7,
	.param .u64 .ptr .align 1 tree_to_array_param_8,
	.param .u32 tree_to_array_param_9
)
{
	.reg .pred 	%p<7>;
	.reg .b16 	%rs<2>;
	.reg .b32 	%r<29>;
	.reg .b64 	%rd<44>;

	ld.param.u64 	%rd9, [tree_to_array_param_0];
	ld.param.u64 	%rd10, [tree_to_array_param_1];
	ld.param.u64 	%rd11, [tree_to_array_param_2];
	ld.param.u64 	%rd6, [tree_to_array_param_3];
	ld.param.u64 	%rd12, [tree_to_array_param_4];
	ld.param.u64 	%rd13, [tree_to_array_param_5];
	ld.param.u64 	%rd7, [tree_to_array_param_6];
	ld.param.u32 	%r12, [tree_to_array_param_7];
	ld.param.u64 	%rd8, [tree_to_array_param_8];
	ld.param.u32 	%r13, [tree_to_array_param_9];
	cvta.to.global.u64 	%rd1, %rd10;
	cvta.to.global.u64 	%rd2, %rd9;
	cvta.to.global.u64 	%rd3, %rd13;
	cvta.to.global.u64 	%rd4, %rd11;
	cvta.to.global.u64 	%rd5, %rd12;
	mov.u32 	%r14, %ctaid.x;
	mov.u32 	%r15, %ntid.x;
	mul.lo.s32 	%r26, %r14, %r15;
	mov.u32 	%r16, %tid.x;
	add.s32 	%r2, %r26, %r16;
	setp.ge.s32 	%p1, %r2, %r13;
	@%p1 bra 	$L__BB2_12;
	cvta.to.global.u64 	%rd14, %rd7;
	mul.wide.s32 	%rd15, %r2, 4;
	add.s64 	%rd16, %rd14, %rd15;
	ld.global.u32 	%r17, [%rd16];
	setp.ne.s32 	%p2, %r17, %r12;
	@%p2 bra 	$L__BB2_12;
	cvta.to.global.u64 	%rd17, %rd8;
	mov.b16 	%rs1, 1;
	st.global.u8 	[%rd17], %rs1;
	add.s64 	%rd19, %rd5, %rd15;
	ld.global.u32 	%r3, [%rd19];
	cvta.to.global.u64 	%rd20, %rd6;
	add.s64 	%rd21, %rd20, %rd15;
	ld.global.u32 	%r4, [%rd21];
	setp.ne.s32 	%p3, %r4, -1;
	@%p3 bra 	$L__BB2_6;
	setp.eq.s32 	%p6, %r3, -1;
	@%p6 bra 	$L__BB2_5;
	mul.wide.s32 	%rd37, %r3, 4;
	add.s64 	%rd38, %rd3, %rd37;
	ld.global.u32 	%r24, [%rd38];
	add.s32 	%r26, %r24, %r26;
$L__BB2_5:
	add.s64 	%rd40, %rd2, %rd15;
	ld.global.u32 	%r25, [%rd40];
	mul.wide.s32 	%rd41, %r26, 4;
	add.s64 	%rd42, %rd1, %rd41;
	st.global.u32 	[%rd42], %r25;
	add.s64 	%rd43, %rd4, %rd15;
	st.global.u32 	[%rd43], %r26;
	bra.uni 	$L__BB2_12;
$L__BB2_6:
	mul.wide.s32 	%rd22, %r4, 4;
	add.s64 	%rd23, %rd5, %rd22;
	ld.global.u32 	%r18, [%rd23];
	setp.ne.s32 	%p4, %r18, %r2;
	@%p4 bra 	$L__BB2_8;
	add.s64 	%rd27, %rd4, %rd22;
	ld.global.u32 	%r20, [%rd27];
	add.s64 	%rd29, %rd3, %rd15;
	ld.global.u32 	%r21, [%rd29];
	sub.s32 	%r28, %r20, %r21;
	bra.uni 	$L__BB2_9;
$L__BB2_8:
	add.s64 	%rd25, %rd4, %rd22;
	ld.global.u32 	%r19, [%rd25];
	add.s32 	%r28, %r19, 1;
$L__BB2_9:
	setp.eq.s32 	%p5, %r3, -1;
	@%p5 bra 	$L__BB2_11;
	mul.wide.s32 	%rd30, %r3, 4;
	add.s64 	%rd31, %rd3, %rd30;
	ld.global.u32 	%r22, [%rd31];
	add.s32 	%r28, %r22, %r28;
$L__BB2_11:
	add.s64 	%rd33, %rd2, %rd15;
	ld.global.u32 	%r23, [%rd33];
	mul.wide.s32 	%rd34, %r28, 4;
	add.s64 	%rd35, %rd1, %rd34;
	st.global.u32 	[%rd35], %r23;
	add.s64 	%rd36, %rd4, %rd15;
	st.global.u32 	[%rd36], %r28;
$L__BB2_12:
	ret;

}


// ===== COMPILED SASS (sm_100) =====

	.target	sm_100

	.elftype	@"ET_EXEC"


//--------------------- .note.nv.tkinfo           --------------------------
	.section	.note.nv.tkinfo,"",@"SHT_NOTE"
	.sectionflags	@"SHF_NOTE_NV_TKINFO"
	.tkinfo
        /*0018*/ 	.word	0x00000002
        /*0030*/ 	.string	""
        /*0030*/ 	.string	"ptxas"
        /*0030*/ 	.string	"Cuda compilation tools, release 13.0, V13.0.88"
        /*0030*/ 	.string	"Build cuda_13.0.r13.0/compiler.36424714_0"
        /*0030*/ 	.string	"-arch sm_100 -m 64 "



//--------------------- .note.nv.cuinfo           --------------------------
	.section	.note.nv.cuinfo,"",@"SHT_NOTE"
	.sectionflags	@"SHF_NOTE_NV_CUINFO"
        /*0018*/ 	.short	0x0002
        /*001a*/ 	.short	0x0064
        /*001c*/ 	.short	0x0082
	.zero		2


//--------------------- .nv.info                  --------------------------
	.section	.nv.info,"",@"SHT_CUDA_INFO"
	.align	4


	//----- nvinfo : EIATTR_REGCOUNT
	.align		4
        /*0000*/ 	.byte	0x04, 0x2f
        /*0002*/ 	.short	(.L_2 - .L_1)
	.align		4
.L_1:
        /*0004*/ 	.word	index@(init)
        /*0008*/ 	.word	0x0000000e


	//----- nvinfo : EIATTR_FRAME_SIZE
	.align		4
.L_2:
        /*000c*/ 	.byte	0x04, 0x11
        /*000e*/ 	.short	(.L_4 - .L_3)
	.align		4
.L_3:
        /*0010*/ 	.word	index@(init)
        /*0014*/ 	.word	0x00000000


	//----- nvinfo : EIATTR_REGCOUNT
	.align		4
.L_4:
        /*0018*/ 	.byte	0x04, 0x2f
        /*001a*/ 	.short	(.L_6 - .L_5)
	.align		4
.L_5:
        /*001c*/ 	.word	index@(quick_sort)
        /*0020*/ 	.word	0x00000014


	//----- nvinfo : EIATTR_FRAME_SIZE
	.align		4
.L_6:
        /*0024*/ 	.byte	0x04, 0x11
        /*0026*/ 	.short	(.L_8 - .L_7)
	.align		4
.L_7:
        /*0028*/ 	.word	index@(quick_sort)
        /*002c*/ 	.word	0x00000000


	//----- nvinfo : EIATTR_REGCOUNT
	.align		4
.L_8:
        /*0030*/ 	.byte	0x04, 0x2f
        /*0032*/ 	.short	(.L_10 - .L_9)
	.align		4
.L_9:
        /*0034*/ 	.word	index@(tree_to_array)
        /*0038*/ 	.word	0x00000014


	//----- nvinfo : EIATTR_FRAME_SIZE
	.align		4
.L_10:
        /*003c*/ 	.byte	0x04, 0x11
        /*003e*/ 	.short	(.L_12 - .L_11)
	.align		4
.L_11:
        /*0040*/ 	.word	index@(tree_to_array)
        /*0044*/ 	.word	0x00000000


	//----- nvinfo : EIATTR_MIN_STACK_SIZE
	.align		4
.L_12:
        /*0048*/ 	.byte	0x04, 0x12
        /*004a*/ 	.short	(.L_14 - .L_13)
	.align		4
.L_13:
        /*004c*/ 	.word	index@(tree_to_array)
        /*0050*/ 	.word	0x00000000


	//----- nvinfo : EIATTR_MIN_STACK_SIZE
	.align		4
.L_14:
        /*0054*/ 	.byte	0x04, 0x12
        /*0056*/ 	.short	(.L_16 - .L_15)
	.align		4
.L_15:
        /*0058*/ 	.word	index@(quick_sort)
        /*005c*/ 	.word	0x00000000


	//----- nvinfo : EIATTR_MIN_STACK_SIZE
	.align		4
.L_16:
        /*0060*/ 	.byte	0x04, 0x12
        /*0062*/ 	.short	(.L_18 - .L_17)
	.align		4
.L_17:
        /*0064*/ 	.word	index@(init)
        /*0068*/ 	.word	0x00000000
.L_18:


//--------------------- .nv.compat                --------------------------
	.section	.nv.compat,"",@"SHT_CUDA_COMPAT_INFO"
	.align	4
        /*0000*/ 	.byte	0x02, 0x09, 0x00, 0x00, 0x02, 0x02, 0x01, 0x00, 0x02, 0x05, 0x05, 0x00, 0x03, 0x07, 0x01, 0x01
        /*0010*/ 	.byte	0x02, 0x03, 0x00, 0x00, 0x02, 0x06, 0x01, 0x00, 0x04, 0x0b, 0x08, 0x00, 0x09, 0x00, 0x00, 0x00
        /*0020*/ 	.byte	0x00, 0x00, 0x00, 0x00


//--------------------- .nv.info.tree_to_array    --------------------------
	.section	.nv.info.tree_to_array,"",@"SHT_CUDA_INFO"
	.sectionflags	@""
	.align	4


	//----- nvinfo : EIATTR_CUDA_API_VERSION
	.align		4
        /*0000*/ 	.byte	0x04, 0x37
        /*0002*/ 	.short	(.L_20 - .L_19)
.L_19:
        /*0004*/ 	.word	0x00000082


	//----- nvinfo : EIATTR_KPARAM_INFO
	.align		4
.L_20:
        /*0008*/ 	.byte	0x04, 0x17
        /*000a*/ 	.short	(.L_22 - .L_21)
.L_21:
        /*000c*/ 	.word	0x00000000
        /*0010*/ 	.short	0x0009
        /*0012*/ 	.short	0x0048
        /*0014*/ 	.byte	0x00, 0xf0, 0x11, 0x00


	//----- nvinfo : EIATTR_KPARAM_INFO
	.align		4
.L_22:
        /*0018*/ 	.byte	0x04, 0x17
        /*001a*/ 	.short	(.L_24 - .L_23)
.L_23:
        /*001c*/ 	.word	0x00000000
        /*0020*/ 	.short	0x0008
        /*0022*/ 	.short	0x0040
        /*0024*/ 	.byte	0x00, 0xf5, 0x21, 0x00


	//----- nvinfo : EIATTR_KPARAM_INFO
	.align		4
.L_24:
        /*0028*/ 	.byte	0x04, 0x17
        /*002a*/ 	.short	(.L_26 - .L_25)
.L_25:
        /*002c*/ 	.word	0x00000000
        /*0030*/ 	.short	0x0007
        /*0032*/ 	.short	0x0038
        /*0034*/ 	.byte	0x00, 0xf0, 0x11, 0x00


	//----- nvinfo : EIATTR_KPARAM_INFO
	.align		4
.L_26:
        /*0038*/ 	.byte	0x04, 0x17
        /*003a*/ 	.short	(.L_28 - .L_27)
.L_27:
        /*003c*/ 	.word	0x00000000
        /*0040*/ 	.short	0x0006
        /*0042*/ 	.short	0x0030
        /*0044*/ 	.byte	0x00, 0xf5, 0x21, 0x00


	//----- nvinfo : EIATTR_KPARAM_INFO
	.align		4
.L_28:
        /*0048*/ 	.byte	0x04, 0x17
        /*004a*/ 	.short	(.L_30 - .L_29)
.L_29:
        /*004c*/ 	.word	0x00000000
        /*0050*/ 	.short	0x0005
        /*0052*/ 	.short	0x0028
        /*0054*/ 	.byte	0x00, 0xf5, 0x21, 0x00


	//----- nvinfo : EIATTR_KPARAM_INFO
	.align		4
.L_30:
        /*0058*/ 	.byte	0x04, 0x17
        /*005a*/ 	.short	(.L_32 - .L_31)
.L_31:
        /*005c*/ 	.word	0x00000000
        /*0060*/ 	.short	0x0004
        /*0062*/ 	.short	0x0020
        /*0064*/ 	.byte	0x00, 0xf5, 0x21, 0x00


	//----- nvinfo : EIATTR_KPARAM_INFO
	.align		4
.L_32:
        /*0068*/ 	.byte	0x04, 0x17
        /*006a*/ 	.short	(.L_34 - .L_33)
.L_33:
        /*006c*/ 	.word	0x00000000
        /*0070*/ 	.short	0x0003
        /*0072*/ 	.short	0x0018
        /*0074*/ 	.byte	0x00, 0xf5, 0x21, 0x00


	//----- nvinfo : EIATTR_KPARAM_INFO
	.align		4
.L_34:
        /*0078*/ 	.byte	0x04, 0x17
        /*007a*/ 	.short	(.L_36 - .L_35)
.L_35:
        /*007c*/ 	.word	0x00000000
        /*0080*/ 	.short	0x0002
        /*0082*/ 	.short	0x0010
        /*0084*/ 	.byte	0x00, 0xf5, 0x21, 0x00


	//----- nvinfo : EIATTR_KPARAM_INFO
	.align		4
.L_36:
        /*0088*/ 	.byte	0x04, 0x17
        /*008a*/ 	.short	(.L_38 - .L_37)
.L_37:
        /*008c*/ 	.word	0x00000000
        /*0090*/ 	.short	0x0001
        /*0092*/ 	.short	0x0008
        /*0094*/ 	.byte	0x00, 0xf5, 0x21, 0x00


	//----- nvinfo : EIATTR_KPARAM_INFO
	.align		4
.L_38:
        /*0098*/ 	.byte	0x04, 0x17
        /*009a*/ 	.short	(.L_40 - .L_39)
.L_39:
        /*009c*/ 	.word	0x00000000
        /*00a0*/ 	.short	0x0000
        /*00a2*/ 	.short	0x0000
        /*00a4*/ 	.byte	0x00, 0xf5, 0x21, 0x00


	//----- nvinfo : EIATTR_SPARSE_MMA_MASK
	.align		4
.L_40:
        /*00a8*/ 	.byte	0x03, 0x50
        /*00aa*/ 	.short	0x0000


	//----- nvinfo : EIATTR_MAXREG_COUNT
	.align		4
        /*00ac*/ 	.byte	0x03, 0x1b
        /*00ae*/ 	.short	0x00ff


	//----- nvinfo : EIATTR_MERCURY_ISA_VERSION
	.align		4
        /*00b0*/ 	.byte	0x03, 0x5f
        /*00b2*/ 	.short	0x0101


	//----- nvinfo : EIATTR_VRC_CTA_INIT_COUNT
	.align		4
        /*00b4*/ 	.byte	0x02, 0x4a
	.zero		1
	.zero		1


	//----- nvinfo : EIATTR_EXIT_INSTR_OFFSETS
	.align		4
        /*00b8*/ 	.byte	0x04, 0x1c
        /*00ba*/ 	.short	(.L_42 - .L_41)


	//   ....[0]....
.L_41:
        /*00bc*/ 	.word	0x00000080


	//   ....[1]....
        /*00c0*/ 	.word	0x000000f0


	//   ....[2]....
        /*00c4*/ 	.word	0x000002a0


	//   ....[3]....
        /*00c8*/ 	.word	0x00000490


	//----- nvinfo : EIATTR_CRS_STACK_SIZE
	.align		4
.L_42:
        /*00cc*/ 	.byte	0x04, 0x1e
        /*00ce*/ 	.short	(.L_44 - .L_43)
.L_43:
        /*00d0*/ 	.word	0x00000000


	//----- nvinfo : EIATTR_CBANK_PARAM_SIZE
	.align		4
.L_44:
        /*00d4*/ 	.byte	0x03, 0x19
        /*00d6*/ 	.short	0x004c


	//----- nvinfo : EIATTR_PARAM_CBANK
	.align		4
        /*00d8*/ 	.byte	0x04, 0x0a
        /*00da*/ 	.short	(.L_46 - .L_45)
	.align		4
.L_45:
        /*00dc*/ 	.word	index@(.nv.constant0.tree_to_array)
        /*00e0*/ 	.short	0x0380
        /*00e2*/ 	.short	0x004c


	//----- nvinfo : EIATTR_SW_WAR
	.align		4
.L_46:
        /*00e4*/ 	.byte	0x04, 0x36
        /*00e6*/ 	.short	(.L_48 - .L_47)
.L_47:
        /*00e8*/ 	.word	0x00000008
.L_48:


//--------------------- .nv.info.quick_sort       --------------------------
	.section	.nv.info.quick_sort,"",@"SHT_CUDA_INFO"
	.sectionflags	@""
	.align	4


	//----- nvinfo : EIATTR_CUDA_API_VERSION
	.align		4
        /*0000*/ 	.byte	0x04, 0x37
        /*0002*/ 	.short	(.L_50 - .L_49)
.L_49:
        /*0004*/ 	.word	0x00000082


	//----- nvinfo : EIATTR_KPARAM_INFO
	.align		4
.L_50:
        /*0008*/ 	.byte	0x04, 0x17
        /*000a*/ 	.short	(.L_52 - .L_51)
.L_51:
        /*000c*/ 	.word	0x00000000
        /*0010*/ 	.short	0x0008
        /*0012*/ 	.short	0x0040
        /*0014*/ 	.byte	0x00, 0xf0, 0x11, 0x00


	//----- nvinfo : EIATTR_KPARAM_INFO
	.align		4
.L_52:
        /*0018*/ 	.byte	0x04, 0x17
        /*001a*/ 	.short	(.L_54 - .L_53)
.L_53:
        /*001c*/ 	.word	0x00000000
        /*0020*/ 	.short	0x0007
        /*0022*/ 	.short	0x0038
        /*0024*/ 	.byte	0x00, 0xf5, 0x21, 0x00


	//----- nvinfo : EIATTR_KPARAM_INFO
	.align		4
.L_54:
        /*0028*/ 	.byte	0x04, 0x17
        /*002a*/ 	.short	(.L_56 - .L_55)
.L_55:
        /*002c*/ 	.word	0x00000000
        /*0030*/ 	.short	0x0006
        /*0032*/ 	.short	0x0030
        /*0034*/ 	.byte	0x00, 0xf5, 0x21, 0x00


	//----- nvinfo : EIATTR_KPARAM_INFO
	.align		4
.L_56:
        /*0038*/ 	.byte	0x04, 0x17
        /*003a*/ 	.short	(.L_58 - .L_57)
.L_57:
        /*003c*/ 	.word	0x00000000
        /*0040*/ 	.short	0x0005
        /*0042*/ 	.short	0x0028
        /*0044*/ 	.byte	0x00, 0xf5, 0x21, 0x00


	//----- nvinfo : EIATTR_KPARAM_INFO
	.align		4
.L_58:
        /*0048*/ 	.byte	0x04, 0x17
        /*004a*/ 	.short	(.L_60 - .L_59)
.L_59:
        /*004c*/ 	.word	0x00000000
        /*0050*/ 	.short	0x0004
        /*0052*/ 	.short	0x0020
        /*0054*/ 	.byte	0x00, 0xf5, 0x21, 0x00


	//----- nvinfo : EIATTR_KPARAM_INFO
	.align		4
.L_60:
        /*0058*/ 	.byte	0x04, 0x17
        /*005a*/ 	.short	(.L_62 - .L_61)
.L_61:
        /*005c*/ 	.word	0x00000000
        /*0060*/ 	.short	0x0003
        /*0062*/ 	.short	0x0018
        /*0064*/ 	.byte	0x00, 0xf5, 0x21, 0x00


	//----- nvinfo : EIATTR_KPARAM_INFO
	.align		4
.L_62:
        /*0068*/ 	.byte	0x04, 0x17
        /*006a*/ 	.short	(.L_64 - .L_63)
.L_63:
        /*006c*/ 	.word	0x00000000
        /*0070*/ 	.short	0x0002
        /*0072*/ 	.short	0x0010
        /*0074*/ 	.byte	0x00, 0xf5, 0x21, 0x00


	//----- nvinfo : EIATTR_KPARAM_INFO
	.align		4
.L_64:
        /*0078*/ 	.byte	0x04, 0x17
        /*007a*/ 	.short	(.L_66 - .L_65)
.L_65:
        /*007c*/ 	.word	0x00000000
        /*0080*/ 	.short	0x0001
        /*0082*/ 	.short	0x0008
        /*0084*/ 	.byte	0x00, 0xf5, 0x21, 0x00


	//----- nvinfo : EIATTR_KPARAM_INFO
	.align		4
.L_66:
        /*0088*/ 	.byte	0x04, 0x17
        /*008a*/ 	.short	(.L_68 - .L_67)
.L_67:
        /*008c*/ 	.word	0x00000000
        /*0090*/ 	.short	0x0000
        /*0092*/ 	.short	0x0000
        /*0094*/ 	.byte	0x00, 0xf5, 0x21, 0x00


	//----- nvinfo : EIATTR_SPARSE_MMA_MASK
	.align		4
.L_68:
        /*0098*/ 	.byte	0x03, 0x50
        /*009a*/ 	.short	0x0000


	//----- nvinfo : EIATTR_MAXREG_COUNT
	.align		4
        /*009c*/ 	.byte	0x03, 0x1b
        /*009e*/ 	.short	0x00ff


	//----- nvinfo : EIATTR_NUM_BARRIERS
	.align		4
        /*00a0*/ 	.byte	0x02, 0x4c
        /*00a2*/ 	.byte	0x01
	.zero		1


	//----- nvinfo : EIATTR_MERCURY_ISA_VERSION
	.align		4
        /*00a4*/ 	.byte	0x03, 0x5f
        /*00a6*/ 	.short	0x0101


	//----- nvinfo : EIATTR_VRC_CTA_INIT_COUNT
	.align		4
        /*00a8*/ 	.byte	0x02, 0x4a
	.zero		1
	.zero		1


	//----- nvinfo : EIATTR_EXIT_INSTR_OFFSETS
	.align		4
        /*00ac*/ 	.byte	0x04, 0x1c
        /*00ae*/ 	.short	(.L_70 - .L_69)


	//   ....[0]....
.L_69:
        /*00b0*/ 	.word	0x00000070


	//   ....[1]....
        /*00b4*/ 	.word	0x000000e0


	//   ....[2]....
        /*00b8*/ 	.word	0x00000370


	//   ....[3]....
        /*00bc*/ 	.word	0x000003c0


	//   ....[4]....
        /*00c0*/ 	.word	0x000004c0


	//   ....[5]....
        /*00c4*/ 	.word	0x00000510


	//----- nvinfo : EIATTR_CRS_STACK_SIZE
	.align		4
.L_70:
        /*00c8*/ 	.byte	0x04, 0x1e
        /*00ca*/ 	.short	(.L_72 - .L_71)
.L_71:
        /*00cc*/ 	.word	0x00000000


	//----- nvinfo : EIATTR_CBANK_PARAM_SIZE
	.align		4
.L_72:
        /*00d0*/ 	.byte	0x03, 0x19
        /*00d2*/ 	.short	0x0044


	//----- nvinfo : EIATTR_PARAM_CBANK
	.align		4
        /*00d4*/ 	.byte	0x04, 0x0a
        /*00d6*/ 	.short	(.L_74 - .L_73)
	.align		4
.L_73:
        /*00d8*/ 	.word	index@(.nv.constant0.quick_sort)
        /*00dc*/ 	.short	0x0380
        /*00de*/ 	.short	0x0044


	//----- nvinfo : EIATTR_SW_WAR
	.align		4
.L_74:
        /*00e0*/ 	.byte	0x04, 0x36
        /*00e2*/ 	.short	(.L_76 - .L_75)
.L_75:
        /*00e4*/ 	.word	0x00000008
.L_76:


//--------------------- .nv.info.init             --------------------------
	.section	.nv.info.init,"",@"SHT_CUDA_INFO"
	.sectionflags	@""
	.align	4


	//----- nvinfo : EIATTR_CUDA_API_VERSION
	.align		4
        /*0000*/ 	.byte	0x04, 0x37
        /*0002*/ 	.short	(.L_78 - .L_77)
.L_77:
        /*0004*/ 	.word	0x00000082


	//----- nvinfo : EIATTR_KPARAM_INFO
	.align		4
.L_78:
        /*0008*/ 	.byte	0x04, 0x17
        /*000a*/ 	.short	(.L_80 - .L_79)
.L_79:
        /*000c*/ 	.word	0x00000000
        /*0010*/ 	.short	0x0007
        /*0012*/ 	.short	0x0038
        /*0014*/ 	.byte	0x00, 0xf5, 0x21, 0x00


	//----- nvinfo : EIATTR_KPARAM_INFO
	.align		4
.L_80:
        /*0018*/ 	.byte	0x04, 0x17
        /*001a*/ 	.short	(.L_82 - .L_81)
.L_81:
        /*001c*/ 	.word	0x00000000
        /*0020*/ 	.short	0x0006
        /*0022*/ 	.short	0x0030
        /*0024*/ 	.byte	0x00, 0xf0, 0x11, 0x00


	//----- nvinfo : EIATTR_KPARAM_INFO
	.align		4
.L_82:
        /*0028*/ 	.byte	0x04, 0x17
        /*002a*/ 	.short	(.L_84 - .L_83)
.L_83:
        /*002c*/ 	.word	0x00000000
        /*0030*/ 	.short	0x0005
        /*0032*/ 	.short	0x0028
        /*0034*/ 	.byte	0x00, 0xf5, 0x21, 0x00


	//----- nvinfo : EIATTR_KPARAM_INFO
	.align		4
.L_84:
        /*0038*/ 	.byte	0x04, 0x17
        /*003a*/ 	.short	(.L_86 - .L_85)
.L_85:
        /*003c*/ 	.word	0x00000000
        /*0040*/ 	.short	0x0004
        /*0042*/ 	.short	0x0020
        /*0044*/ 	.byte	0x00, 0xf5, 0x21, 0x00


	//----- nvinfo : EIATTR_KPARAM_INFO
	.align		4
.L_86:
        /*0048*/ 	.byte	0x04, 0x17
        /*004a*/ 	.short	(.L_88 - .L_87)
.L_87:
        /*004c*/ 	.word	0x00000000
        /*0050*/ 	.short	0x0003
        /*0052*/ 	.short	0x0018
        /*0054*/ 	.byte	0x00, 0xf5, 0x21, 0x00


	//----- nvinfo : EIATTR_KPARAM_INFO
	.align		4
.L_88:
        /*0058*/ 	.byte	0x04, 0x17
        /*005a*/ 	.short	(.L_90 - .L_89)
.L_89:
        /*005c*/ 	.word	0x00000000
        /*0060*/ 	.short	0x0002
        /*0062*/ 	.short	0x0010
        /*0064*/ 	.byte	0x00, 0xf5, 0x21, 0x00


	//----- nvinfo : EIATTR_KPARAM_INFO
	.align		4
.L_90:
        /*0068*/ 	.byte	0x04, 0x17
        /*006a*/ 	.short	(.L_92 - .L_91)
.L_91:
        /*006c*/ 	.word	0x00000000
        /*0070*/ 	.short	0x0001
        /*0072*/ 	.short	0x0008
        /*0074*/ 	.byte	0x00, 0xf5, 0x21, 0x00


	//----- nvinfo : EIATTR_KPARAM_INFO
	.align		4
.L_92:
        /*0078*/ 	.byte	0x04, 0x17
        /*007a*/ 	.short	(.L_94 - .L_93)
.L_93:
        /*007c*/ 	.word	0x00000000
        /*0080*/ 	.short	0x0000
        /*0082*/ 	.short	0x0000
        /*0084*/ 	.byte	0x00, 0xf5, 0x21, 0x00


	//----- nvinfo : EIATTR_SPARSE_MMA_MASK
	.align		4
.L_94:
        /*0088*/ 	.byte	0x03, 0x50
        /*008a*/ 	.short	0x0000


	//----- nvinfo : EIATTR_MAXREG_COUNT
	.align		4
        /*008c*/ 	.byte	0x03, 0x1b
        /*008e*/ 	.short	0x00ff


	//----- nvinfo : EIATTR_NUM_BARRIERS
	.align		4
        /*0090*/ 	.byte	0x02, 0x4c
        /*0092*/ 	.byte	0x01
	.zero		1


	//----- nvinfo : EIATTR_MERCURY_ISA_VERSION
	.align		4
        /*0094*/ 	.byte	0x03, 0x5f
        /*0096*/ 	.short	0x0101


	//----- nvinfo : EIATTR_VRC_CTA_INIT_COUNT
	.align		4
        /*0098*/ 	.byte	0x02, 0x4a
	.zero		1
	.zero		1


	//----- nvinfo : EIATTR_EXIT_INSTR_OFFSETS
	.align		4
        /*009c*/ 	.byte	0x04, 0x1c
        /*009e*/ 	.short	(.L_96 - .L_95)


	//   ....[0]....
.L_95:
        /*00a0*/ 	.word	0x00000070


	//   ....[1]....
        /*00a4*/ 	.word	0x00000310


	//----- nvinfo : EIATTR_CRS_STACK_SIZE
	.align		4
.L_96:
        /*00a8*/ 	.byte	0x04, 0x1e
        /*00aa*/ 	.short	(.L_98 - .L_97)
.L_97:
        /*00ac*/ 	.word	0x00000000


	//----- nvinfo : EIATTR_CBANK_PARAM_SIZE
	.align		4
.L_98:
        /*00b0*/ 	.byte	0x03, 0x19
        /*00b2*/ 	.short	0x0040


	//----- nvinfo : EIATTR_PARAM_CBANK
	.align		4
        /*00b4*/ 	.byte	0x04, 0x0a
        /*00b6*/ 	.short	(.L_100 - .L_99)
	.align		4
.L_99:
        /*00b8*/ 	.word	index@(.nv.constant0.init)
        /*00bc*/ 	.short	0x0380
        /*00be*/ 	.short	0x0040


	//----- nvinfo : EIATTR_SW_WAR
	.align		4
.L_100:
        /*00c0*/ 	.byte	0x04, 0x36
        /*00c2*/ 	.short	(.L_102 - .L_101)
.L_101:
        /*00c4*/ 	.word	0x00000008
.L_102:


//--------------------- .nv.callgraph             --------------------------
	.section	.nv.callgraph,"",@"SHT_CUDA_CALLGRAPH"
	.align	4
	.sectionentsize	8
	.align		4
        /*0000*/ 	.word	0x00000000
	.align		4
        /*0004*/ 	.word	0xffffffff
	.align		4
        /*0008*/ 	.word	0x00000000
	.align		4
        /*000c*/ 	.word	0xfffffffe
	.align		4
        /*0010*/ 	.word	0x00000000
	.align		4
        /*0014*/ 	.word	0xfffffffd
	.align		4
        /*0018*/ 	.word	0x00000000
	.align		4
        /*001c*/ 	.word	0xfffffffc


//--------------------- .nv.constant4             --------------------------
	.section	.nv.constant4,"a",@progbits
	.align	8
	.align		8
.nv.constant4:
        /*0000*/ 	.dword	THREADS_IN_BLOCK


//--------------------- .text.tree_to_array       --------------------------
	.section	.text.tree_to_array,"ax",@progbits
	.align	128
        .global         tree_to_array
        .type           tree_to_array,@function
        .size           tree_to_array,(.L_x_14 - tree_to_array)
        .other          tree_to_array,@"STO_CUDA_ENTRY STV_DEFAULT"
tree_to_array:
.text.tree_to_array:
[----:B------:R-:W-:Y:S01]  /*0000*/  LDC R1, c[0x0][0x37c] ;  /* 0x0000df00ff017b82 */ /* 0x000fe20000000800 */
[----:B------:R-:W0:Y:S07]  /*0010*/  S2R R0, SR_TID.X ;  /* 0x0000000000007919 */ /* 0x000e2e0000002100 */
[----:B------:R-:W1:Y:S01]  /*0020*/  S2UR UR4, SR_CTAID.X ;  /* 0x00000000000479c3 */ /* 0x000e620000002500 */
[----:B------:R-:W1:Y:S01]  /*0030*/  LDCU UR5, c[0x0][0x360] ;  /* 0x00006c00ff0577ac */ /* 0x000e620008000800 */
[----:B------:R-:W2:Y:S01]  /*0040*/  LDCU UR6, c[0x0][0x3c8] ;  /* 0x00007900ff0677ac */ /* 0x000ea20008000800 */
[----:B-1----:R-:W-:-:S06]  /*0050*/  UIMAD UR4, UR4, UR5, URZ ;  /* 0x00000005040472a4 */ /* 0x002fcc000f8e02ff */
[----:B0-----:R-:W-:-:S04]  /*0060*/  IADD3 R0, PT, PT, R0, UR4, RZ ;  /* 0x0000000400007c10 */ /* 0x001fc8000fffe0ff */
[----:B--2---:R-:W-:-:S13]  /*0070*/  ISETP.GE.AND P0, PT, R0, UR6, PT ;  /* 0x0000000600007c0c */ /* 0x004fda000bf06270 */
[----:B------:R-:W-:Y:S05]  /*0080*/  @P0 EXIT ;  /* 0x000000000000094d */ /* 0x000fea0003800000 */
[----:B------:R-:W0:Y:S01]  /*0090*/  LDC.64 R2, c[0x0][0x3b0] ;  /* 0x0000ec00ff027b82 */ /* 0x000e220000000a00 */
[----:B------:R-:W1:Y:S01]  /*00a0*/  LDCU.64 UR6, c[0x0][0x358] ;  /* 0x00006b00ff0677ac */ /* 0x000e620008000a00 */
[----:B------:R-:W2:Y:S01]  /*00b0*/  LDCU UR5, c[0x0][0x3b8] ;  /* 0x00007700ff0577ac */ /* 0x000ea20008000800 */
[----:B0-----:R-:W-:-:S06]  /*00c0*/  IMAD.WIDE R2, R0, 0x4, R2 ;  /* 0x0000000400027825 */ /* 0x001fcc00078e0202 */
[----:B-1----:R-:W2:Y:S02]  /*00d0*/  LDG.E R2, desc[UR6][R2.64] ;  /* 0x0000000602027981 */ /* 0x002ea4000c1e1900 */
[----:B--2---:R-:W-:-:S13]  /*00e0*/  ISETP.NE.AND P0, PT, R2, UR5, PT ;  /* 0x0000000502007c0c */ /* 0x004fda000bf05270 */
[----:B------:R-:W-:Y:S05]  /*00f0*/  @P0 EXIT ;  /* 0x000000000000094d */ /* 0x000fea0003800000 */
[----:B------:R-:W0:Y:S01]  /*0100*/  LDC.64 R6, c[0x0][0x398] ;  /* 0x0000e600ff067b82 */ /* 0x000e220000000a00 */
[----:B------:R-:W-:-:S07]  /*0110*/  HFMA2 R5, -RZ, RZ, 0, 5.9604644775390625e-08 ;  /* 0x00000001ff057431 */ /* 0x000fce00000001ff */
[----:B------:R-:W1:Y:S08]  /*0120*/  LDC.64 R2, c[0x0][0x3c0] ;  /* 0x0000f000ff027b82 */ /* 0x000e700000000a00 */
[----:B------:R-:W2:Y:S01]  /*0130*/  LDC.64 R8, c[0x0][0x3a0] ;  /* 0x0000e800ff087b82 */ /* 0x000ea20000000a00 */
[C---:B0-----:R-:W-:Y:S01]  /*0140*/  IMAD.WIDE R6, R0.reuse, 0x4, R6 ;  /* 0x0000000400067825 */ /* 0x041fe200078e0206 */
[----:B-1----:R2:W-:Y:S04]  /*0150*/  STG.E.U8 desc[UR6][R2.64], R5 ;  /* 0x0000000502007986 */ /* 0x0025e8000c101106 */
[----:B------:R-:W3:Y:S01]  /*0160*/  LDG.E R17, desc[UR6][R6.64] ;  /* 0x0000000606117981 */ /* 0x000ee2000c1e1900 */
[----:B--2---:R-:W-:-:S05]  /*0170*/  IMAD.WIDE R4, R0, 0x4, R8 ;  /* 0x0000000400047825 */ /* 0x004fca00078e0208 */
[----:B------:R0:W5:Y:S01]  /*0180*/  LDG.E R15, desc[UR6][R4.64] ;  /* 0x00000006040f7981 */ /* 0x000162000c1e1900 */
[----:B---3--:R-:W-:-:S13]  /*0190*/  ISETP.NE.AND P0, PT, R17, -0x1, PT ;  /* 0xffffffff1100780c */ /* 0x008fda0003f05270 */
[----:B0-----:R-:W-:Y:S05]  /*01a0*/  @P0 BRA `(.L_x_0) ;  /* 0x0000000000400947 */ /* 0x001fea0003800000 */
[----:B-----5:R-:W-:Y:S01]  /*01b0*/  ISETP.NE.AND P0, PT, R15, -0x1, PT ;  /* 0xffffffff0f00780c */ /* 0x020fe20003f05270 */
[----:B------:R-:W0:Y:S08]  /*01c0*/  LDC.64 R4, c[0x0][0x380] ;  /* 0x0000e000ff047b82 */ /* 0x000e300000000a00 */
[----:B------:R-:W1:Y:S08]  /*01d0*/  LDC.64 R6, c[0x0][0x388] ;  /* 0x0000e200ff067b82 */ /* 0x000e700000000a00 */
[----:B------:R-:W2:Y:S01]  /*01e0*/  @P0 LDC.64 R2, c[0x0][0x3a8] ;  /* 0x0000ea00ff020b82 */ /* 0x000ea20000000a00 */
[----:B0-----:R-:W-:-:S07]  /*01f0*/  IMAD.WIDE R4, R0, 0x4, R4 ;  /* 0x0000000400047825 */ /* 0x001fce00078e0204 */
[----:B------:R-:W0:Y:S01]  /*0200*/  LDC.64 R8, c[0x0][0x390] ;  /* 0x0000e400ff087b82 */ /* 0x000e220000000a00 */
[----:B------:R-:W3:Y:S01]  /*0210*/  LDG.E R5, desc[UR6][R4.64] ;  /* 0x0000000604057981 */ /* 0x000ee2000c1e1900 */
[----:B--2---:R-:W-:-:S06]  /*0220*/  @P0 IMAD.WIDE R2, R15, 0x4, R2 ;  /* 0x000000040f020825 */ /* 0x004fcc00078e0202 */
[----:B------:R-:W2:Y:S01]  /*0230*/  @P0 LDG.E R2, desc[UR6][R2.64] ;  /* 0x0000000602020981 */ /* 0x000ea2000c1e1900 */
[----:B------:R-:W-:Y:S01]  /*0240*/  MOV R11, UR4 ;  /* 0x00000004000b7c02 */ /* 0x000fe20008000f00 */
[----:B0-----:R-:W-:-:S03]  /*0250*/  IMAD.WIDE R8, R0, 0x4, R8 ;  /* 0x0000000400087825 */ /* 0x001fc600078e0208 */
[----:B--2---:R-:W-:-:S05]  /*0260*/  @P0 IADD3 R11, PT, PT, R11, R2, RZ ;  /* 0x000000020b0b0210 */ /* 0x004fca0007ffe0ff */
[----:B-1----:R-:W-:-:S05]  /*0270*/  IMAD.WIDE R6, R11, 0x4, R6 ;  /* 0x000000040b067825 */ /* 0x002fca00078e0206 */
[----:B---3--:R-:W-:Y:S04]  /*0280*/  STG.E desc[UR6][R6.64], R5 ;  /* 0x0000000506007986 */ /* 0x008fe8000c101906 */
[----:B------:R-:W-:Y:S01]  /*0290*/  STG.E desc[UR6][R8.64], R11 ;  /* 0x0000000b08007986 */ /* 0x000fe2000c101906 */
[----:B------:R-:W-:Y:S05]  /*02a0*/  EXIT ;  /* 0x000000000000794d */ /* 0x000fea0003800000 */
.L_x_0:
[----:B------:R-:W-:Y:S01]  /*02b0*/  IMAD.WIDE R6, R17, 0x4, R8 ;  /* 0x0000000411067825 */ /* 0x000fe200078e0208 */
[C---:B-----5:R-:W-:Y:S01]  /*02c0*/  ISETP.NE.AND P1, PT, R15.reuse, -0x1, PT ;  /* 0xffffffff0f00780c */ /* 0x060fe20003f25270 */
[----:B------:R-:W0:Y:S01]  /*02d0*/  LDCU.64 UR8, c[0x0][0x390] ;  /* 0x00007200ff0877ac */ /* 0x000e220008000a00 */
[----:B------:R-:W1:Y:S03]  /*02e0*/  LDC.64 R4, c[0x0][0x380] ;  /* 0x0000e000ff047b82 */ /* 0x000e660000000a00 */
[----:B------:R-:W2:Y:S08]  /*02f0*/  LDG.E R7, desc[UR6][R6.64] ;  /* 0x0000000606077981 */ /* 0x000eb0000c1e1900 */
[----:B------:R-:W3:Y:S02]  /*0300*/  @P1 LDC.64 R12, c[0x0][0x3a8] ;  /* 0x0000ea00ff0c1b82 */ /* 0x000ee40000000a00 */
[----:B---3--:R-:W-:-:S06]  /*0310*/  @P1 IMAD.WIDE R12, R15, 0x4, R12 ;  /* 0x000000040f0c1825 */ /* 0x008fcc00078e020c */
[----:B------:R-:W3:Y:S01]  /*0320*/  @P1 LDG.E R12, desc[UR6][R12.64] ;  /* 0x000000060c0c1981 */ /* 0x000ee2000c1e1900 */
[----:B-1----:R-:W-:Y:S02]  /*0330*/  IMAD.WIDE R14, R0, 0x4, R4 ;  /* 0x00000004000e7825 */ /* 0x002fe400078e0204 */
[----:B------:R-:W1:Y:S04]  /*0340*/  LDC.64 R4, c[0x0][0x388] ;  /* 0x0000e200ff047b82 */ /* 0x000e680000000a00 */
[----:B------:R-:W4:Y:S01]  /*0350*/  LDG.E R15, desc[UR6][R14.64] ;  /* 0x000000060e0f7981 */ /* 0x000f22000c1e1900 */
[----:B--2---:R-:W-:-:S13]  /*0360*/  ISETP.NE.AND P0, PT, R7, R0, PT ;  /* 0x000000000700720c */ /* 0x004fda0003f05270 */
[----:B------:R-:W2:Y:S01]  /*0370*/  @!P0 LDC.64 R10, c[0x0][0x3a8] ;  /* 0x0000ea00ff0a8b82 */ /* 0x000ea20000000a00 */
[----:B0-----:R-:W-:Y:S02]  /*0380*/  @!P0 MOV R2, UR8 ;  /* 0x0000000800028c02 */ /* 0x001fe40008000f00 */
[----:B------:R-:W-:-:S03]  /*0390*/  @!P0 MOV R3, UR9 ;  /* 0x0000000900038c02 */ /* 0x000fc60008000f00 */
[----:B------:R-:W-:Y:S01]  /*03a0*/  @!P0 IMAD.WIDE R8, R17, 0x4, R2 ;  /* 0x0000000411088825 */ /* 0x000fe200078e0202 */
[----:B------:R-:W-:Y:S02]  /*03b0*/  @P0 MOV R2, UR8 ;  /* 0x0000000800020c02 */ /* 0x000fe40008000f00 */
[----:B------:R-:W-:-:S03]  /*03c0*/  @P0 MOV R3, UR9 ;  /* 0x0000000900030c02 */ /* 0x000fc60008000f00 */
[----:B------:R-:W3:Y:S01]  /*03d0*/  @!P0 LDG.E R8, desc[UR6][R8.64] ;  /* 0x0000000608088981 */ /* 0x000ee2000c1e1900 */
[----:B------:R-:W-:-:S06]  /*03e0*/  @P0 IMAD.WIDE R6, R17, 0x4, R2 ;  /* 0x0000000411060825 */ /* 0x000fcc00078e0202 */
[----:B------:R-:W4:Y:S01]  /*03f0*/  @P0 LDG.E R6, desc[UR6][R6.64] ;  /* 0x0000000606060981 */ /* 0x000f22000c1e1900 */
[----:B--2---:R-:W-:-:S06]  /*0400*/  @!P0 IMAD.WIDE R10, R0, 0x4, R10 ;  /* 0x00000004000a8825 */ /* 0x004fcc00078e020a */
[----:B------:R-:W3:Y:S01]  /*0410*/  @!P0 LDG.E R11, desc[UR6][R10.64] ;  /* 0x000000060a0b8981 */ /* 0x000ee2000c1e1900 */
[----:B------:R-:W-:Y:S01]  /*0420*/  IMAD.WIDE R2, R0, 0x4, R2 ;  /* 0x0000000400027825 */ /* 0x000fe200078e0202 */
[----:B---3--:R-:W-:Y:S02]  /*0430*/  @!P0 IADD3 R17, PT, PT, R8, -R11, RZ ;  /* 0x8000000b08118210 */ /* 0x008fe40007ffe0ff */
[----:B----4-:R-:W-:-:S04]  /*0440*/  @P0 IADD3 R17, PT, PT, R6, 0x1, RZ ;  /* 0x0000000106110810 */ /* 0x010fc80007ffe0ff */
[----:B------:R-:W-:-:S05]  /*0450*/  @P1 IADD3 R17, PT, PT, R17, R12, RZ ;  /* 0x0000000c11111210 */ /* 0x000fca0007ffe0ff */
[----:B-1----:R-:W-:-:S05]  /*0460*/  IMAD.WIDE R4, R17, 0x4, R4 ;  /* 0x0000000411047825 */ /* 0x002fca00078e0204 */
[----:B------:R-:W-:Y:S04]  /*0470*/  STG.E desc[UR6][R4.64], R15 ;  /* 0x0000000f04007986 */ /* 0x000fe8000c101906 */
[----:B------:R-:W-:Y:S01]  /*0480*/  STG.E desc[UR6][R2.64], R17 ;  /* 0x0000001102007986 */ /* 0x000fe2000c101906 */
[----:B------:R-:W-:Y:S05]  /*0490*/  EXIT ;  /* 0x000000000000794d */ /* 0x000fea0003800000 */
.L_x_1:
[----:B------:R-:W-:-:S00]  /*04a0*/  BRA `(.L_x_1) ;  /* 0xfffffffc00fc7947 */ /* 0x000fc0000383ffff */
[----:B------:R-:W-:-:S00]  /*04b0*/  NOP ;  /* 0x0000000000007918 */ /* 0x000fc00000000000 */
        /* <DEDUP_REMOVED lines=12> */
.L_x_14:


//--------------------- .text.quick_sort          --------------------------
	.section	.text.quick_sort,"ax",@progbits
	.align	128
        .global         quick_sort
        .type           quick_sort,@function
        .size           quick_sort,(.L_x_15 - quick_sort)
        .other          quick_sort,@"STO_CUDA_ENTRY STV_DEFAULT"
quick_sort:
.text.quick_sort:
[----:B------:R-:W-:Y:S01]  /*0000*/  LDC R1, c[0x0][0x37c] ;  /* 0x0000df00ff017b82 */ /* 0x000fe20000000800 */
[----:B------:R-:W0:Y:S07]  /*0010*/  S2R R3, SR_TID.X ;  /* 0x0000000000037919 */ /* 0x000e2e0000002100 */
[----:B------:R-:W0:Y:S01]  /*0020*/  S2UR UR4, SR_CTAID.X ;  /* 0x00000000000479c3 */ /* 0x000e220000002500 */
[----:B------:R-:W1:Y:S07]  /*0030*/  LDCU UR5, c[0x0][0x3c0] ;  /* 0x00007800ff0577ac */ /* 0x000e6e0008000800 */
[----:B------:R-:W0:Y:S02]  /*0040*/  LDC R0, c[0x0][0x360] ;  /* 0x0000d800ff007b82 */ /* 0x000e240000000800 */
[----:B0-----:R-:W-:-:S05]  /*0050*/  IMAD R0, R0, UR4, R3 ;  /* 0x0000000400007c24 */ /* 0x001fca000f8e0203 */
[----:B-1----:R-:W-:-:S13]  /*0060*/  ISETP.GE.AND P0, PT, R0, UR5, PT ;  /* 0x0000000500007c0c */ /* 0x002fda000bf06270 */
[----:B------:R-:W-:Y:S05]  /*0070*/  @P0 EXIT ;  /* 0x000000000000094d */ /* 0x000fea0003800000 */
[----:B------:R-:W0:Y:S01]  /*0080*/  LDCU.64 UR6, c[0x0][0x3b0] ;  /* 0x00007600ff0677ac */ /* 0x000e220008000a00 */
[----:B------:R-:W1:Y:S01]  /*0090*/  LDCU.64 UR4, c[0x0][0x358] ;  /* 0x00006b00ff0477ac */ /* 0x000e620008000a00 */
[----:B0-----:R-:W-:-:S04]  /*00a0*/  IADD3 R2, P0, PT, R0, UR6, RZ ;  /* 0x0000000600027c10 */ /* 0x001fc8000ff1e0ff */
[----:B------:R-:W-:-:S05]  /*00b0*/  LEA.HI.X.SX32 R3, R0, UR7, 0x1, P0 ;  /* 0x0000000700037c11 */ /* 0x000fca00080f0eff */
[----:B-1----:R-:W2:Y:S02]  /*00c0*/  LDG.E.U8 R4, desc[UR4][R2.64] ;  /* 0x0000000402047981 */ /* 0x002ea4000c1e1100 */
[----:B--2---:R-:W-:-:S13]  /*00d0*/  ISETP.NE.AND P0, PT, R4, RZ, PT ;  /* 0x000000ff0400720c */ /* 0x004fda0003f05270 */
[----:B------:R-:W-:Y:S05]  /*00e0*/  @P0 EXIT ;  /* 0x000000000000094d */ /* 0x000fea0003800000 */
[----:B------:R-:W0:Y:S01]  /*00f0*/  LDC.64 R4, c[0x0][0x388] ;  /* 0x0000e200ff047b82 */ /* 0x000e220000000a00 */
[----:B------:R-:W-:-:S07]  /*0100*/  HFMA2 R6, -RZ, RZ, 0, 5.9604644775390625e-08 ;  /* 0x00000001ff067431 */ /* 0x000fce00000001ff */
[----:B------:R-:W1:Y:S08]  /*0110*/  LDC.64 R8, c[0x0][0x3b8] ;  /* 0x0000ee00ff087b82 */ /* 0x000e700000000a00 */
[----:B------:R-:W2:Y:S01]  /*0120*/  LDC.64 R12, c[0x0][0x380] ;  /* 0x0000e000ff0c7b82 */ /* 0x000ea20000000a00 */
[----:B0-----:R-:W-:-:S07]  /*0130*/  IMAD.WIDE R4, R0, 0x4, R4 ;  /* 0x0000000400047825 */ /* 0x001fce00078e0204 */
[----:B------:R-:W0:Y:S01]  /*0140*/  LDC.64 R14, c[0x0][0x390] ;  /* 0x0000e400ff0e7b82 */ /* 0x000e220000000a00 */
[----:B-1----:R1:W-:Y:S04]  /*0150*/  STG.E.U8 desc[UR4][R8.64], R6 ;  /* 0x0000000608007986 */ /* 0x0023e8000c101104 */
[----:B------:R-:W3:Y:S01]  /*0160*/  LDG.E R7, desc[UR4][R4.64] ;  /* 0x0000000404077981 */ /* 0x000ee2000c1e1900 */
[----:B--2---:R-:W-:-:S06]  /*0170*/  IMAD.WIDE R10, R0, 0x4, R12 ;  /* 0x00000004000a7825 */ /* 0x004fcc00078e020c */
[----:B------:R-:W2:Y:S01]  /*0180*/  LDG.E R10, desc[UR4][R10.64] ;  /* 0x000000040a0a7981 */ /* 0x000ea2000c1e1900 */
[----:B---3--:R-:W-:-:S06]  /*0190*/  IMAD.WIDE R12, R7, 0x4, R12 ;  /* 0x00000004070c7825 */ /* 0x008fcc00078e020c */
[----:B------:R-:W2:Y:S01]  /*01a0*/  LDG.E R13, desc[UR4][R12.64] ;  /* 0x000000040c0d7981 */ /* 0x000ea2000c1e1900 */
[----:B------:R-:W-:Y:S04]  /*01b0*/  BSSY.RECONVERGENT B0, `(.L_x_2) ;  /* 0x000000e000007945 */ /* 0x000fe80003800200 */
[----:B------:R-:W-:Y:S01]  /*01c0*/  BSSY.RELIABLE B1, `(.L_x_3) ;  /* 0x000000a000017945 */ /* 0x000fe20003800100 */
[----:B------:R-:W-:Y:S01]  /*01d0*/  MOV R17, 0x1 ;  /* 0x0000000100117802 */ /* 0x000fe20000000f00 */
[----:B0-----:R-:W-:Y:S01]  /*01e0*/  IMAD.WIDE R14, R7, 0x4, R14 ;  /* 0x00000004070e7825 */ /* 0x001fe200078e020e */
[----:B--2---:R-:W-:-:S13]  /*01f0*/  ISETP.GE.AND P0, PT, R10, R13, PT ;  /* 0x0000000d0a00720c */ /* 0x004fda0003f06270 */
[----:B-1----:R-:W-:Y:S05]  /*0200*/  @!P0 BRA `(.L_x_4) ;  /* 0x0000000000148947 */ /* 0x002fea0003800000 */
[----:B------:R-:W-:Y:S02]  /*0210*/  ISETP.NE.AND P1, PT, R10, R13, PT ;  /* 0x0000000d0a00720c */ /* 0x000fe40003f25270 */
[----:B------:R-:W-:Y:S02]  /*0220*/  PLOP3.LUT P0, PT, PT, PT, PT, 0x8, 0x80 ;  /* 0x000000000080781c */ /* 0x000fe40003f0e170 */
[----:B------:R-:W-:-:S13]  /*0230*/  ISETP.GE.OR P1, PT, R0, R7, P1 ;  /* 0x000000070000720c */ /* 0x000fda0000f26670 */
[----:B------:R-:W-:Y:S05]  /*0240*/  @P1 BREAK.RELIABLE B1 ;  /* 0x0000000000011942 */ /* 0x000fea0003800100 */
[----:B------:R-:W-:Y:S05]  /*0250*/  @P1 BRA `(.L_x_5) ;  /* 0x00000000000c1947 */ /* 0x000fea0003800000 */
.L_x_4:
[----:B------:R-:W-:Y:S05]  /*0260*/  BSYNC.RELIABLE B1 ;  /* 0x0000000000017941 */ /* 0x000fea0003800100 */
.L_x_3:
[----:B------:R0:W5:Y:S01]  /*0270*/  ATOMG.E.EXCH.STRONG.GPU PT, RZ, desc[UR4][R14.64], R0 ;  /* 0x800000000eff79a8 */ /* 0x000162000c1ef104 */
[----:B------:R-:W-:-:S13]  /*0280*/  PLOP3.LUT P0, PT, PT, PT, PT, 0x80, 0x8 ;  /* 0x000000000008781c */ /* 0x000fda0003f0f070 */
.L_x_5:
[----:B------:R-:W-:Y:S05]  /*0290*/  BSYNC.RECONVERGENT B0 ;  /* 0x0000000000007941 */ /* 0x000fea0003800200 */
.L_x_2:
[----:B------:R-:W-:Y:S05]  /*02a0*/  WARPSYNC.ALL ;  /* 0x0000000000007948 */ /* 0x000fea0003800000 */
[----:B------:R-:W-:Y:S06]  /*02b0*/  BAR.SYNC.DEFER_BLOCKING 0x0 ;  /* 0x0000000000007b1d */ /* 0x000fec0000010000 */
[----:B------:R-:W-:Y:S05]  /*02c0*/  @!P0 BRA `(.L_x_6) ;  /* 0x0000000000408947 */ /* 0x000fea0003800000 */
[----:B0-----:R-:W2:Y:S02]  /*02d0*/  LDG.E R15, desc[UR4][R14.64] ;  /* 0x000000040e0f7981 */ /* 0x001ea4000c1e1900 */
[----:B--2---:R-:W-:-:S13]  /*02e0*/  ISETP.NE.AND P0, PT, R0, R15, PT ;  /* 0x0000000f0000720c */ /* 0x004fda0003f05270 */
[----:B------:R-:W-:Y:S05]  /*02f0*/  @P0 BRA `(.L_x_7) ;  /* 0x0000000000200947 */ /* 0x000fea0003800000 */
[----:B------:R-:W0:Y:S01]  /*0300*/  LDC.64 R8, c[0x0][0x3a8] ;  /* 0x0000ea00ff087b82 */ /* 0x000e220000000a00 */
[----:B------:R-:W-:Y:S01]  /*0310*/  STG.E.U8 desc[UR4][R2.64], R6 ;  /* 0x0000000602007986 */ /* 0x000fe2000c101104 */
[----:B0-----:R-:W-:-:S06]  /*0320*/  IMAD.WIDE R4, R7, 0x4, R8 ;  /* 0x0000000407047825 */ /* 0x001fcc00078e0208 */
[----:B------:R-:W2:Y:S01]  /*0330*/  LDG.E R4, desc[UR4][R4.64] ;  /* 0x0000000404047981 */ /* 0x000ea2000c1e1900 */
[----:B------:R-:W-:Y:S01]  /*0340*/  IMAD.WIDE R8, R0, 0x4, R8 ;  /* 0x0000000400087825 */ /* 0x000fe200078e0208 */
[----:B--2---:R-:W-:-:S05]  /*0350*/  IADD3 R7, PT, PT, R4, 0x1, RZ ;  /* 0x0000000104077810 */ /* 0x004fca0007ffe0ff */
[----:B------:R-:W-:Y:S01]  /*0360*/  STG.E desc[UR4][R8.64], R7 ;  /* 0x0000000708007986 */ /* 0x000fe2000c101904 */
[----:B------:R-:W-:Y:S05]  /*0370*/  EXIT ;  /* 0x000000000000794d */ /* 0x000fea0003800000 */
.L_x_7:
[----:B------:R-:W0:Y:S01]  /*0380*/  LDC.64 R2, c[0x0][0x3a0] ;  /* 0x0000e800ff027b82 */ /* 0x000e220000000a00 */
[----:B------:R-:W-:Y:S01]  /*0390*/  STG.E desc[UR4][R4.64], R15 ;  /* 0x0000000f04007986 */ /* 0x000fe2000c101904 */
[----:B0-----:R-:W-:-:S05]  /*03a0*/  IMAD.WIDE R2, R15, 0x4, R2 ;  /* 0x000000040f027825 */ /* 0x001fca00078e0202 */
[----:B------:R-:W-:Y:S01]  /*03b0*/  REDG.E.ADD.STRONG.GPU desc[UR4][R2.64], R17 ;  /* 0x000000110200798e */ /* 0x000fe2000c12e104 */
[----:B------:R-:W-:Y:S05]  /*03c0*/  EXIT ;  /* 0x000000000000794d */ /* 0x000fea0003800000 */
.L_x_6:
[----:B------:R-:W1:Y:S02]  /*03d0*/  LDC.64 R8, c[0x0][0x398] ;  /* 0x0000e600ff087b82 */ /* 0x000e640000000a00 */
[----:B-1----:R-:W-:-:S05]  /*03e0*/  IMAD.WIDE R8, R7, 0x4, R8 ;  /* 0x0000000407087825 */ /* 0x002fca00078e0208 */
[----:B------:R1:W5:Y:S01]  /*03f0*/  ATOMG.E.EXCH.STRONG.GPU PT, RZ, desc[UR4][R8.64], R0 ;  /* 0x8000000008ff79a8 */ /* 0x000362000c1ef104 */
[----:B------:R-:W-:Y:S05]  /*0400*/  WARPSYNC.ALL ;  /* 0x0000000000007948 */ /* 0x000fea0003800000 */
[----:B------:R-:W-:Y:S06]  /*0410*/  BAR.SYNC.DEFER_BLOCKING 0x0 ;  /* 0x0000000000007b1d */ /* 0x000fec0000010000 */
[----:B------:R-:W2:Y:S02]  /*0420*/  LDG.E R11, desc[UR4][R8.64] ;  /* 0x00000004080b7981 */ /* 0x000ea4000c1e1900 */
[----:B--2---:R-:W-:-:S13]  /*0430*/  ISETP.NE.AND P0, PT, R0, R11, PT ;  /* 0x0000000b0000720c */ /* 0x004fda0003f05270 */
[----:B-1----:R-:W-:Y:S05]  /*0440*/  @P0 BRA `(.L_x_8) ;  /* 0x0000000000200947 */ /* 0x002fea0003800000 */
[----:B------:R-:W1:Y:S01]  /*0450*/  LDC.64 R4, c[0x0][0x3a8] ;  /* 0x0000ea00ff047b82 */ /* 0x000e620000000a00 */
[----:B------:R-:W-:Y:S01]  /*0460*/  STG.E.U8 desc[UR4][R2.64], R6 ;  /* 0x0000000602007986 */ /* 0x000fe2000c101104 */
[----:B-1----:R-:W-:-:S06]  /*0470*/  IMAD.WIDE R8, R7, 0x4, R4 ;  /* 0x0000000407087825 */ /* 0x002fcc00078e0204 */
[----:B------:R-:W2:Y:S01]  /*0480*/  LDG.E R8, desc[UR4][R8.64] ;  /* 0x0000000408087981 */ /* 0x000ea2000c1e1900 */
[----:B------:R-:W-:Y:S01]  /*0490*/  IMAD.WIDE R4, R0, 0x4, R4 ;  /* 0x0000000400047825 */ /* 0x000fe200078e0204 */
[----:B--2---:R-:W-:-:S05]  /*04a0*/  IADD3 R7, PT, PT, R8, 0x1, RZ ;  /* 0x0000000108077810 */ /* 0x004fca0007ffe0ff */
[----:B------:R-:W-:Y:S01]  /*04b0*/  STG.E desc[UR4][R4.64], R7 ;  /* 0x0000000704007986 */ /* 0x000fe2000c101904 */
[----:B------:R-:W-:Y:S05]  /*04c0*/  EXIT ;  /* 0x000000000000794d */ /* 0x000fea0003800000 */
.L_x_8:
[----:B------:R-:W1:Y:S01]  /*04d0*/  LDC.64 R2, c[0x0][0x3a0] ;  /* 0x0000e800ff027b82 */ /* 0x000e620000000a00 */
[----:B------:R-:W-:Y:S01]  /*04e0*/  STG.E desc[UR4][R4.64], R11 ;  /* 0x0000000b04007986 */ /* 0x000fe2000c101904 */
[----:B-1----:R-:W-:-:S05]  /*04f0*/  IMAD.WIDE R2, R11, 0x4, R2 ;  /* 0x000000040b027825 */ /* 0x002fca00078e0202 */
[----:B------:R-:W-:Y:S01]  /*0500*/  REDG.E.ADD.STRONG.GPU desc[UR4][R2.64], R17 ;  /* 0x000000110200798e */ /* 0x000fe2000c12e104 */
[----:B------:R-:W-:Y:S05]  /*0510*/  EXIT ;  /* 0x000000000000794d */ /* 0x000fea0003800000 */
.L_x_9:
        /* <DEDUP_REMOVED lines=14> */
.L_x_15:


//--------------------- .text.init                --------------------------
	.section	.text.init,"ax",@progbits
	.align	128
        .global         init
        .type           init,@function
        .size           init,(.L_x_16 - init)
        .other          init,@"STO_CUDA_ENTRY STV_DEFAULT"
init:
.text.init:
[----:B------:R-:W-:Y:S01]  /*0000*/  LDC R1, c[0x0][0x37c] ;  /* 0x0000df00ff017b82 */ /* 0x000fe20000000800 */
[----:B------:R-:W0:Y:S01]  /*0010*/  S2R R5, SR_CTAID.X ;  /* 0x0000000000057919 */ /* 0x000e220000002500 */
[----:B------:R-:W0:Y:S01]  /*0020*/  LDCU UR4, c[0x0][0x360] ;  /* 0x00006c00ff0477ac */ /* 0x000e220008000800 */
[----:B------:R-:W0:Y:S01]  /*0030*/  S2R R0, SR_TID.X ;  /* 0x0000000000007919 */ /* 0x000e220000002100 */
[----:B------:R-:W1:Y:S01]  /*0040*/  LDCU UR5, c[0x0][0x3b0] ;  /* 0x00007600ff0577ac */ /* 0x000e620008000800 */
[----:B0-----:R-:W-:-:S05]  /*0050*/  IMAD R0, R5, UR4, R0 ;  /* 0x0000000405007c24 */ /* 0x001fca000f8e0200 */
[----:B-1----:R-:W-:-:S13]  /*0060*/  ISETP.GE.AND P0, PT, R0, UR5, PT ;  /* 0x0000000500007c0c */ /* 0x002fda000bf06270 */
[----:B------:R-:W-:Y:S05]  /*0070*/  @P0 EXIT ;  /* 0x000000000000094d */ /* 0x000fea0003800000 */
[----:B------:R-:W0:Y:S01]  /*0080*/  LDC.64 R2, c[0x0][0x3b8] ;  /* 0x0000ee00ff027b82 */ /* 0x000e220000000a00 */
[----:B------:R-:W1:Y:S01]  /*0090*/  LDCU.64 UR4, c[0x0][0x358] ;  /* 0x00006b00ff0477ac */ /* 0x000e620008000a00 */
[----:B0-----:R-:W-:-:S05]  /*00a0*/  IMAD.WIDE.U32 R2, R5, 0x4, R2 ;  /* 0x0000000405027825 */ /* 0x001fca00078e0002 */
[----:B-1----:R0:W5:Y:S01]  /*00b0*/  ATOMG.E.EXCH.STRONG.GPU PT, RZ, desc[UR4][R2.64], R0 ;  /* 0x8000000002ff79a8 */ /* 0x002162000c1ef104 */
[----:B------:R-:W-:Y:S06]  /*00c0*/  BAR.SYNC.DEFER_BLOCKING 0x0 ;  /* 0x0000000000007b1d */ /* 0x000fec0000010000 */
[----:B------:R-:W2:Y:S01]  /*00d0*/  LDG.E R5, desc[UR4][R2.64] ;  /* 0x0000000402057981 */ /* 0x000ea2000c1e1900 */
[----:B------:R-:W-:Y:S01]  /*00e0*/  BSSY.RECONVERGENT B0, `(.L_x_10) ;  /* 0x0000017000007945 */ /* 0x000fe20003800200 */
[----:B--2---:R-:W-:-:S13]  /*00f0*/  ISETP.NE.AND P0, PT, R0, R5, PT ;  /* 0x000000050000720c */ /* 0x004fda0003f05270 */
[----:B0-----:R-:W-:Y:S05]  /*0100*/  @P0 BRA `(.L_x_11) ;  /* 0x0000000000340947 */ /* 0x001fea0003800000 */
[----:B------:R-:W0:Y:S01]  /*0110*/  LDC.64 R2, c[0x0][0x380] ;  /* 0x0000e000ff027b82 */ /* 0x000e220000000a00 */
[----:B------:R-:W1:Y:S01]  /*0120*/  LDCU.64 UR6, c[0x0][0x3a8] ;  /* 0x00007500ff0677ac */ /* 0x000e620008000a00 */
[----:B------:R-:W-:Y:S01]  /*0130*/  HFMA2 R8, -RZ, RZ, 0, 5.9604644775390625e-08 ;  /* 0x00000001ff087431 */ /* 0x000fe200000001ff */
[----:B------:R-:W-:-:S05]  /*0140*/  MOV R9, 0xffffffff ;  /* 0xffffffff00097802 */ /* 0x000fca0000000f00 */
[----:B------:R-:W2:Y:S01]  /*0150*/  LDC.64 R4, c[0x0][0x3a0] ;  /* 0x0000e800ff047b82 */ /* 0x000ea20000000a00 */
[----:B-1----:R-:W-:-:S04]  /*0160*/  IADD3 R6, P0, PT, R0, UR6, RZ ;  /* 0x0000000600067c10 */ /* 0x002fc8000ff1e0ff */
[C---:B------:R-:W-:Y:S01]  /*0170*/  LEA.HI.X.SX32 R7, R0.reuse, UR7, 0x1, P0 ;  /* 0x0000000700077c11 */ /* 0x040fe200080f0eff */
[----:B0-----:R-:W-:-:S04]  /*0180*/  IMAD.WIDE R2, R0, 0x4, R2 ;  /* 0x0000000400027825 */ /* 0x001fc800078e0202 */
[----:B------:R0:W-:Y:S01]  /*0190*/  STG.E.U8 desc[UR4][R6.64], R8 ;  /* 0x0000000806007986 */ /* 0x0001e2000c101104 */
[----:B--2---:R-:W-:-:S03]  /*01a0*/  IMAD.WIDE R4, R0, 0x4, R4 ;  /* 0x0000000400047825 */ /* 0x004fc600078e0204 */
[----:B------:R0:W-:Y:S04]  /*01b0*/  STG.E desc[UR4][R2.64], R9 ;  /* 0x0000000902007986 */ /* 0x0001e8000c101904 */
[----:B------:R0:W-:Y:S01]  /*01c0*/  STG.E desc[UR4][R4.64], RZ ;  /* 0x000000ff04007986 */ /* 0x0001e2000c101904 */
[----:B------:R-:W-:Y:S05]  /*01d0*/  BRA `(.L_x_12) ;  /* 0x00000000001c7947 */ /* 0x000fea0003800000 */
.L_x_11:
[----:B------:R-:W0:Y:S01]  /*01e0*/  LDC.64 R2, c[0x0][0x380] ;  /* 0x0000e000ff027b82 */ /* 0x000e220000000a00 */
[----:B------:R-:W1:Y:S02]  /*01f0*/  LDCU.64 UR6, c[0x0][0x3a8] ;  /* 0x00007500ff0677ac */ /* 0x000e640008000a00 */
[----:B-1----:R-:W-:-:S04]  /*0200*/  IADD3 R6, P0, PT, R0, UR6, RZ ;  /* 0x0000000600067c10 */ /* 0x002fc8000ff1e0ff */
[C---:B------:R-:W-:Y:S01]  /*0210*/  LEA.HI.X.SX32 R7, R0.reuse, UR7, 0x1, P0 ;  /* 0x0000000700077c11 */ /* 0x040fe200080f0eff */
[----:B0-----:R-:W-:-:S04]  /*0220*/  IMAD.WIDE R2, R0, 0x4, R2 ;  /* 0x0000000400027825 */ /* 0x001fc800078e0202 */
[----:B------:R1:W-:Y:S04]  /*0230*/  STG.E.U8 desc[UR4][R6.64], RZ ;  /* 0x000000ff06007986 */ /* 0x0003e8000c101104 */
[----:B------:R1:W-:Y:S02]  /*0240*/  STG.E desc[UR4][R2.64], R5 ;  /* 0x0000000502007986 */ /* 0x0003e4000c101904 */
.L_x_12:
[----:B------:R-:W-:Y:S05]  /*0250*/  BSYNC.RECONVERGENT B0 ;  /* 0x0000000000007941 */ /* 0x000fea0003800200 */
.L_x_10:
[----:B01----:R-:W0:Y:S01]  /*0260*/  LDC.64 R2, c[0x0][0x398] ;  /* 0x0000e600ff027b82 */ /* 0x003e220000000a00 */
[----:B------:R-:W-:Y:S01]  /*0270*/  HFMA2 R9, -RZ, RZ, 0, 5.9604644775390625e-08 ;  /* 0x00000001ff097431 */ /* 0x000fe200000001ff */
[----:B------:R-:W-:-:S06]  /*0280*/  MOV R11, 0xffffffff ;  /* 0xffffffff000b7802 */ /* 0x000fcc0000000f00 */
[----:B------:R-:W1:Y:S08]  /*0290*/  LDC.64 R4, c[0x0][0x388] ;  /* 0x0000e200ff047b82 */ /* 0x000e700000000a00 */
[----:B------:R-:W2:Y:S01]  /*02a0*/  LDC.64 R6, c[0x0][0x390] ;  /* 0x0000e400ff067b82 */ /* 0x000ea20000000a00 */
[----:B0-----:R-:W-:-:S05]  /*02b0*/  IMAD.WIDE R2, R0, 0x4, R2 ;  /* 0x0000000400027825 */ /* 0x001fca00078e0202 */
[----:B------:R-:W-:Y:S01]  /*02c0*/  STG.E desc[UR4][R2.64], R9 ;  /* 0x0000000902007986 */ /* 0x000fe2000c101904 */
[----:B-1----:R-:W-:-:S05]  /*02d0*/  IMAD.WIDE R4, R0, 0x4, R4 ;  /* 0x0000000400047825 */ /* 0x002fca00078e0204 */
[----:B------:R-:W-:Y:S01]  /*02e0*/  STG.E desc[UR4][R4.64], R11 ;  /* 0x0000000b04007986 */ /* 0x000fe2000c101904 */
[----:B--2---:R-:W-:-:S05]  /*02f0*/  IMAD.WIDE R6, R0, 0x4, R6 ;  /* 0x0000000400067825 */ /* 0x004fca00078e0206 */
[----:B------:R-:W-:Y:S01]  /*0300*/  STG.E desc[UR4][R6.64], R11 ;  /* 0x0000000b06007986 */ /* 0x000fe2000c101904 */
[----:B------:R-:W-:Y:S05]  /*0310*/  EXIT ;  /* 0x000000000000794d */ /* 0x000fea0003800000 */
.L_x_13:
        /* <DEDUP_REMOVED lines=14> */
.L_x_16:


//--------------------- .nv.global.init           --------------------------
	.section	.nv.global.init,"aw",@progbits
	.align	4
.nv.global.init:
	.type		THREADS_IN_BLOCK,@object
	.size		THREADS_IN_BLOCK,(.L_0 - THREADS_IN_BLOCK)
THREADS_IN_BLOCK:
        /*0000*/ 	.byte	0x00, 0x04, 0x00, 0x00
.L_0:


//--------------------- .nv.shared.reserved.0     --------------------------
	.section	.nv.shared.reserved.0,"aw",@nobits
	.weak		__nv_reservedSMEM_offset_0_alias
	.size		__nv_reservedSMEM_offset_0_alias, 0, 64
	.other		__nv_reservedSMEM_offset_0_alias,@"STO_CUDA_RESERVED_SHARED STV_DEFAULT"
__nv_reservedSMEM_offset_0_alias:
	.zero		0
	.zero		64


//--------------------- .nv.constant0.tree_to_array --------------------------
	.section	.nv.constant0.tree_to_array,"a",@progbits
	.sectionflags	@""
	.align	4
.nv.constant0.tree_to_array:
	.zero		972


//--------------------- .nv.constant0.quick_sort  --------------------------
	.section	.nv.constant0.quick_sort,"a",@progbits
	.sectionflags	@""
	.align	4
.nv.constant0.quick_sort:
	.zero		964


//--------------------- .nv.constant0.init        --------------------------
	.section	.nv.constant0.init,"a",@progbits
	.sectionflags	@""
	.align	4
.nv.constant0.init:
	.zero		960


//--------------------- SYMBOLS --------------------------

	.type		.nv.reservedSmem.offset0,@object
	.size		.nv.reservedSmem.offset0,0x4
